	.headerflags	@"EF_CUDA_TEXMODE_UNIFIED EF_CUDA_64BIT_ADDRESS EF_CUDA_ACCELERATORS EF_CUDA_SM90 EF_CUDA_VIRTUAL_SM(EF_CUDA_SM90)"
	.elftype	@"ET_EXEC"


//--------------------- .nv.info                  --------------------------
	.section	.nv.info,"",@"SHT_CUDA_INFO"
	.align	4


	//----- nvinfo : EIATTR_REGCOUNT
	.align		4
        /*0000*/ 	.byte	0x04, 0x2f
        /*0002*/ 	.short	(.L_3 - .L_2)
	.align		4
.L_2:
        /*0004*/ 	.word	index@(triton_poi_fused__native_batch_norm_legit_no_training_relu_1)
        /*0008*/ 	.word	0x00000026


	//----- nvinfo : EIATTR_MIN_STACK_SIZE
	.align		4
.L_3:
        /*000c*/ 	.byte	0x04, 0x12
        /*000e*/ 	.short	(.L_5 - .L_4)
	.align		4
.L_4:
        /*0010*/ 	.word	index@(triton_poi_fused__native_batch_norm_legit_no_training_relu_1)
        /*0014*/ 	.word	0x00000000


	//----- nvinfo : EIATTR_FRAME_SIZE
	.align		4
.L_5:
        /*0018*/ 	.byte	0x04, 0x11
        /*001a*/ 	.short	(.L_7 - .L_6)
	.align		4
.L_6:
        /*001c*/ 	.word	index@(triton_poi_fused__native_batch_norm_legit_no_training_relu_1)
        /*0020*/ 	.word	0x00000000


	//----- nvinfo : EIATTR_MIN_STACK_SIZE
	.align		4
.L_7:
        /*0024*/ 	.byte	0x04, 0x12
        /*0026*/ 	.short	(.L_9 - .L_8)
	.align		4
.L_8:
        /*0028*/ 	.word	index@(triton_poi_fused__native_batch_norm_legit_no_training_relu_1)
        /*002c*/ 	.word	0x00000000
.L_9:


//--------------------- .nv.info.triton_poi_fused__native_batch_norm_legit_no_training_relu_1 --------------------------
	.section	.nv.info.triton_poi_fused__native_batch_norm_legit_no_training_relu_1,"",@"SHT_CUDA_INFO"
	.sectionflags	@""
	.align	4


	//----- nvinfo : EIATTR_CUDA_API_VERSION
	.align		4
        /*0000*/ 	.byte	0x04, 0x37
        /*0002*/ 	.short	(.L_11 - .L_10)
.L_10:
        /*0004*/ 	.word	0x0000007c


	//----- nvinfo : EIATTR_KPARAM_INFO
	.align		4
.L_11:
        /*0008*/ 	.byte	0x04, 0x17
        /*000a*/ 	.short	(.L_13 - .L_12)
.L_12:
        /*000c*/ 	.word	0x00000000
        /*0010*/ 	.short	0x0006
        /*0012*/ 	.short	0x0030
        /*0014*/ 	.byte	0x00, 0xf0, 0x11, 0x00


	//----- nvinfo : EIATTR_KPARAM_INFO
	.align		4
.L_13:
        /*0018*/ 	.byte	0x04, 0x17
        /*001a*/ 	.short	(.L_15 - .L_14)
.L_14:
        /*001c*/ 	.word	0x00000000
        /*0020*/ 	.short	0x0005
        /*0022*/ 	.short	0x0028
        /*0024*/ 	.byte	0x00, 0xf4, 0x21, 0x00


	//----- nvinfo : EIATTR_KPARAM_INFO
	.align		4
.L_15:
        /*0028*/ 	.byte	0x04, 0x17
        /*002a*/ 	.short	(.L_17 - .L_16)
.L_16:
        /*002c*/ 	.word	0x00000000
        /*0030*/ 	.short	0x0004
        /*0032*/ 	.short	0x0020
        /*0034*/ 	.byte	0x00, 0xf4, 0x21, 0x00


	//----- nvinfo : EIATTR_KPARAM_INFO
	.align		4
.L_17:
        /*0038*/ 	.byte	0x04, 0x17
        /*003a*/ 	.short	(.L_19 - .L_18)
.L_18:
        /*003c*/ 	.word	0x00000000
        /*0040*/ 	.short	0x0003
        /*0042*/ 	.short	0x0018
        /*0044*/ 	.byte	0x00, 0xf4, 0x21, 0x00


	//----- nvinfo : EIATTR_KPARAM_INFO
	.align		4
.L_19:
        /*0048*/ 	.byte	0x04, 0x17
        /*004a*/ 	.short	(.L_21 - .L_20)
.L_20:
        /*004c*/ 	.word	0x00000000
        /*0050*/ 	.short	0x0002
        /*0052*/ 	.short	0x0010
        /*0054*/ 	.byte	0x00, 0xf4, 0x21, 0x00


	//----- nvinfo : EIATTR_KPARAM_INFO
	.align		4
.L_21:
        /*0058*/ 	.byte	0x04, 0x17
        /*005a*/ 	.short	(.L_23 - .L_22)
.L_22:
        /*005c*/ 	.word	0x00000000
        /*0060*/ 	.short	0x0001
        /*0062*/ 	.short	0x0008
        /*0064*/ 	.byte	0x00, 0xf4, 0x21, 0x00


	//----- nvinfo : EIATTR_KPARAM_INFO
	.align		4
.L_23:
        /*0068*/ 	.byte	0x04, 0x17
        /*006a*/ 	.short	(.L_25 - .L_24)
.L_24:
        /*006c*/ 	.word	0x00000000
        /*0070*/ 	.short	0x0000
        /*0072*/ 	.short	0x0000
        /*0074*/ 	.byte	0x00, 0xf4, 0x21, 0x00


	//----- nvinfo : EIATTR_SPARSE_MMA_MASK
	.align		4
.L_25:
        /*0078*/ 	.byte	0x03, 0x50
        /*007a*/ 	.short	0x0000


	//----- nvinfo : EIATTR_MAXREG_COUNT
	.align		4
        /*007c*/ 	.byte	0x03, 0x1b
        /*007e*/ 	.short	0x00ff


	//----- nvinfo : EIATTR_EXIT_INSTR_OFFSETS
	.align		4
        /*0080*/ 	.byte	0x04, 0x1c
        /*0082*/ 	.short	(.L_27 - .L_26)


	//   ....[0]....
.L_26:
        /*0084*/ 	.word	0x00000a70


	//----- nvinfo : EIATTR_REQNTID
	.align		4
.L_27:
        /*0088*/ 	.byte	0x04, 0x10
        /*008a*/ 	.short	(.L_29 - .L_28)
.L_28:
        /*008c*/ 	.word	0x00000080
        /*0090*/ 	.word	0x00000001
        /*0094*/ 	.word	0x00000001


	//----- nvinfo : EIATTR_CBANK_PARAM_SIZE
	.align		4
.L_29:
        /*0098*/ 	.byte	0x03, 0x19
        /*009a*/ 	.short	0x0034


	//----- nvinfo : EIATTR_PARAM_CBANK
	.align		4
        /*009c*/ 	.byte	0x04, 0x0a
        /*009e*/ 	.short	(.L_31 - .L_30)
	.align		4
.L_30:
        /*00a0*/ 	.word	index@(.nv.constant0.triton_poi_fused__native_batch_norm_legit_no_training_relu_1)
        /*00a4*/ 	.short	0x0210
        /*00a6*/ 	.short	0x0034


	//----- nvinfo : EIATTR_SW_WAR
	.align		4
.L_31:
        /*00a8*/ 	.byte	0x04, 0x36
        /*00aa*/ 	.short	(.L_33 - .L_32)
.L_32:
        /*00ac*/ 	.word	0x00000008
.L_33:


//--------------------- .nv.callgraph             --------------------------
	.section	.nv.callgraph,"",@"SHT_CUDA_CALLGRAPH"
	.align	4
	.sectionentsize	8
	.align		4
        /*0000*/ 	.word	0x00000000
	.align		4
        /*0004*/ 	.word	0xffffffff
	.align		4
        /*0008*/ 	.word	0x00000000
	.align		4
        /*000c*/ 	.word	0xfffffffe
	.align		4
        /*0010*/ 	.word	0x00000000
	.align		4
        /*0014*/ 	.word	0xfffffffd
	.align		4
        /*0018*/ 	.word	0x00000000
	.align		4
        /*001c*/ 	.word	0xfffffffc


//--------------------- .nv.constant4             --------------------------
	.section	.nv.constant4,"a",@progbits
	.align	8
	.align		8
.nv.constant4:
        /*0000*/ 	.dword	_$_str
	.align		8
        /*0008*/ 	.dword	_$_str_$_2


//--------------------- .text.triton_poi_fused__native_batch_norm_legit_no_training_relu_1 --------------------------
	.section	.text.triton_poi_fused__native_batch_norm_legit_no_training_relu_1,"ax",@progbits
	.align	128
        .global         triton_poi_fused__native_batch_norm_legit_no_training_relu_1
        .type           triton_poi_fused__native_batch_norm_legit_no_training_relu_1,@function
        .size           triton_poi_fused__native_batch_norm_legit_no_training_relu_1,(.L_x_1 - triton_poi_fused__native_batch_norm_legit_no_training_relu_1)
        .other          triton_poi_fused__native_batch_norm_legit_no_training_relu_1,@"STO_CUDA_ENTRY STV_DEFAULT"
triton_poi_fused__native_batch_norm_legit_no_training_relu_1:
.text.triton_poi_fused__native_batch_norm_legit_no_training_relu_1:
[----:B------:R-:W-:Y:S01]  /*0000*/  LDC R1, c[0x0][0x28] ;  /* 0x00000a00ff017b82 */ /* 0x000fe20000000800 */
[----:B------:R-:W1:Y:S01]  /*0010*/  S2R R0, SR_TID.X ;  /* 0x0000000000007919 */ /* 0x000e620000002100 */
[----:B------:R-:W-:-:S06]  /*0020*/  HFMA2.MMA R32, -RZ, RZ, 0, 0 ;  /* 0x00000000ff207435 */ /* 0x000fcc00000001ff */
[----:B------:R-:W2:Y:S01]  /*0030*/  LDC.64 R18, c[0x0][0x220] ;  /* 0x00008800ff127b82 */ /* 0x000ea20000000a00 */
[----:B------:R-:W-:Y:S01]  /*0040*/  ULDC.64 UR4, c[0x0][0x208] ;  /* 0x0000820000047ab9 */ /* 0x000fe20000000a00 */
[----:B------:R-:W3:Y:S06]  /*0050*/  S2R R33, SR_CTAID.X ;  /* 0x0000000000217919 */ /* 0x000eec0000002500 */
[----:B------:R-:W4:Y:S08]  /*0060*/  LDC.64 R22, c[0x0][0x218] ;  /* 0x00008600ff167b82 */ /* 0x000f300000000a00 */
[----:B------:R-:W5:Y:S01]  /*0070*/  LDC.64 R20, c[0x0][0x210] ;  /* 0x00008400ff147b82 */ /* 0x000f620000000a00 */
[----:B-1----:R-:W-:-:S04]  /*0080*/  SHF.L.U32 R0, R0, 0x2, RZ ;  /* 0x0000000200007819 */ /* 0x002fc800000006ff */
[----:B------:R-:W-:-:S04]  /*0090*/  LOP3.LUT R0, R0, 0x1fc, RZ, 0xc0, !PT ;  /* 0x000001fc00007812 */ /* 0x000fc800078ec0ff */
[----:B---3--:R-:W-:-:S05]  /*00a0*/  LEA R33, R33, R0, 0xa ;  /* 0x0000000021217211 */ /* 0x008fca00078e50ff */
[----:B------:R-:W-:-:S05]  /*00b0*/  IMAD.HI R0, R33, -0x4bf4bf4b, R32 ;  /* 0xb40b40b521007827 */ /* 0x000fca00078e0220 */
[----:B------:R-:W-:-:S04]  /*00c0*/  SHF.R.U32.HI R3, RZ, 0x1f, R0 ;  /* 0x0000001fff037819 */ /* 0x000fc80000011600 */
[----:B------:R-:W-:-:S05]  /*00d0*/  LEA.HI.SX32 R3, R0, R3, 0x17 ;  /* 0x0000000300037211 */ /* 0x000fca00078fbaff */
[----:B------:R-:W-:-:S04]  /*00e0*/  IMAD R3, R3, -0x2d8, R33 ;  /* 0xfffffd2803037824 */ /* 0x000fc800078e0221 */
[----:B--2---:R-:W-:-:S06]  /*00f0*/  IMAD.WIDE R12, R3, 0x4, R18 ;  /* 0x00000004030c7825 */ /* 0x004fcc00078e0212 */
[----:B------:R-:W2:Y:S01]  /*0100*/  LDG.E.EL.128 R12, desc[UR4][R12.64] ;  /* 0x000000040c0c7981 */ /* 0x000ea2000c2e1d00 */
[----:B------:R-:W-:Y:S01]  /*0110*/  IADD3 R17, R33, 0x200, RZ ;  /* 0x0000020021117810 */ /* 0x000fe20007ffe0ff */
[----:B----4-:R-:W-:Y:S01]  /*0120*/  IMAD.WIDE R8, R3, 0x4, R22 ;  /* 0x0000000403087825 */ /* 0x010fe200078e0216 */
[----:B------:R-:W-:-:S03]  /*0130*/  MOV R16, RZ ;  /* 0x000000ff00107202 */ /* 0x000fc60000000f00 */
[----:B-----5:R-:W-:Y:S02]  /*0140*/  IMAD.WIDE R20, R33, 0x4, R20 ;  /* 0x0000000421147825 */ /* 0x020fe400078e0214 */
[----:B------:R-:W3:Y:S02]  /*0150*/  LDG.E.EL.128 R8, desc[UR4][R8.64] ;  /* 0x0000000408087981 */ /* 0x000ee4000c2e1d00 */
[----:B------:R-:W-:Y:S02]  /*0160*/  IMAD.HI R0, R17, -0x4bf4bf4b, R16 ;  /* 0xb40b40b511007827 */ /* 0x000fe400078e0210 */
[----:B------:R-:W3:Y:S03]  /*0170*/  LDG.E.128 R4, desc[UR4][R20.64] ;  /* 0x0000000414047981 */ /* 0x000ee6000c1e1d00 */
[----:B------:R-:W-:Y:S01]  /*0180*/  SHF.R.U32.HI R25, RZ, 0x1f, R0 ;  /* 0x0000001fff197819 */ /* 0x000fe20000011600 */
[----:B------:R-:W4:Y:S03]  /*0190*/  LDG.E.128 R28, desc[UR4][R20.64+0x800] ;  /* 0x00080004141c7981 */ /* 0x000f26000c1e1d00 */
[----:B------:R-:W-:-:S05]  /*01a0*/  LEA.HI.SX32 R16, R0, R25, 0x17 ;  /* 0x0000001900107211 */ /* 0x000fca00078fbaff */
[----:B------:R-:W-:-:S04]  /*01b0*/  IMAD R16, R16, -0x2d8, R17 ;  /* 0xfffffd2810107824 */ /* 0x000fc800078e0211 */
[----:B------:R-:W-:Y:S01]  /*01c0*/  IMAD.WIDE R24, R16, 0x4, R22 ;  /* 0x0000000410187825 */ /* 0x000fe200078e0216 */
[----:B------:R-:W-:Y:S01]  /*01d0*/  HFMA2.MMA R0, -RZ, RZ, 1.625, 0 ;  /* 0x3e800000ff007435 */ /* 0x000fe200000001ff */
[----:B------:R-:W1:Y:S04]  /*01e0*/  LDC.64 R22, c[0x0][0x228] ;  /* 0x00008a00ff167b82 */ /* 0x000e680000000a00 */
[----:B------:R-:W4:Y:S01]  /*01f0*/  LDG.E.EL.128 R24, desc[UR4][R24.64] ;  /* 0x0000000418187981 */ /* 0x000f22000c2e1d00 */
[----:B-1----:R-:W-:-:S04]  /*0200*/  IMAD.WIDE R34, R3, 0x4, R22 ;  /* 0x0000000403227825 */ /* 0x002fc800078e0216 */
[----:B--2---:R-:W-:Y:S01]  /*0210*/  FADD R2, R12, 9.9999997473787516356e-06 ;  /* 0x3727c5ac0c027421 */ /* 0x004fe20000000000 */
[----:B------:R-:W-:-:S05]  /*0220*/  FADD R17, R13, 9.9999997473787516356e-06 ;  /* 0x3727c5ac0d117421 */ /* 0x000fca0000000000 */
[----:B------:R-:W1:Y:S01]  /*0230*/  MUFU.SQRT R2, R2 ;  /* 0x0000000200027308 */ /* 0x000e620000002000 */
[----:B------:R-:W-:Y:S01]  /*0240*/  FADD R14, R14, 9.9999997473787516356e-06 ;  /* 0x3727c5ac0e0e7421 */ /* 0x000fe20000000000 */
[----:B------:R-:W-:-:S06]  /*0250*/  FADD R15, R15, 9.9999997473787516356e-06 ;  /* 0x3727c5ac0f0f7421 */ /* 0x000fcc0000000000 */
[----:B------:R-:W2:Y:S08]  /*0260*/  MUFU.SQRT R17, R17 ;  /* 0x0000001100117308 */ /* 0x000eb00000002000 */
[----:B------:R-:W5:Y:S01]  /*0270*/  MUFU.SQRT R12, R14 ;  /* 0x0000000e000c7308 */ /* 0x000f620000002000 */
[----:B-1----:R-:W-:-:S07]  /*0280*/  FSETP.GT.AND P6, PT, R2, 8.50705917302346158658e+37, PT ;  /* 0x7e8000000200780b */ /* 0x002fce0003fc4000 */
[----:B------:R-:W1:Y:S01]  /*0290*/  MUFU.SQRT R13, R15 ;  /* 0x0000000f000d7308 */ /* 0x000e620000002000 */
[----:B------:R-:W-:Y:S02]  /*02a0*/  FSETP.GEU.AND P4, PT, R2, 1.175494350822287508e-38, PT ;  /* 0x008000000200780b */ /* 0x000fe40003f8e000 */
[C---:B--2---:R-:W-:Y:S02]  /*02b0*/  FSETP.GT.AND P5, PT, R17.reuse, 8.50705917302346158658e+37, PT ;  /* 0x7e8000001100780b */ /* 0x044fe40003fa4000 */
[----:B------:R-:W-:Y:S02]  /*02c0*/  FSETP.GEU.AND P3, PT, R17, 1.175494350822287508e-38, PT ;  /* 0x008000001100780b */ /* 0x000fe40003f6e000 */
[----:B-----5:R-:W-:Y:S01]  /*02d0*/  FSETP.GT.AND P2, PT, R12, 8.50705917302346158658e+37, PT ;  /* 0x7e8000000c00780b */ /* 0x020fe20003f44000 */
[----:B------:R-:W-:Y:S01]  /*02e0*/  @P6 FMUL R2, R2, 0.25 ;  /* 0x3e80000002026820 */ /* 0x000fe20000400000 */
[----:B---3--:R-:W-:Y:S01]  /*02f0*/  FADD R4, R4, -R8 ;  /* 0x8000000804047221 */ /* 0x008fe20000000000 */
[----:B------:R-:W-:-:S02]  /*0300*/  FSETP.GEU.AND P0, PT, R12, 1.175494350822287508e-38, PT ;  /* 0x008000000c00780b */ /* 0x000fc40003f0e000 */
[----:B------:R-:W-:Y:S02]  /*0310*/  FSEL R8, R0, 1, P6 ;  /* 0x3f80000000087808 */ /* 0x000fe40003000000 */
[C---:B-1----:R-:W-:Y:S01]  /*0320*/  FSETP.GT.AND P1, PT, R13.reuse, 8.50705917302346158658e+37, PT ;  /* 0x7e8000000d00780b */ /* 0x042fe20003f24000 */
[----:B------:R-:W-:Y:S01]  /*0330*/  @!P4 FMUL R2, R2, 16777216 ;  /* 0x4b8000000202c820 */ /* 0x000fe20000400000 */
[----:B------:R-:W-:Y:S01]  /*0340*/  FSETP.GEU.AND P6, PT, R13, 1.175494350822287508e-38, PT ;  /* 0x008000000d00780b */ /* 0x000fe20003fce000 */
[----:B------:R-:W-:Y:S01]  /*0350*/  FADD R5, R5, -R9 ;  /* 0x8000000905057221 */ /* 0x000fe20000000000 */
[----:B------:R-:W-:Y:S01]  /*0360*/  @P5 FMUL R17, R17, 0.25 ;  /* 0x3e80000011115820 */ /* 0x000fe20000400000 */
[----:B------:R-:W1:Y:S01]  /*0370*/  MUFU.RCP R9, R2 ;  /* 0x0000000200097308 */ /* 0x000e620000001000 */
[----:B----4-:R-:W-:Y:S01]  /*0380*/  FADD R24, R28, -R24 ;  /* 0x800000181c187221 */ /* 0x010fe20000000000 */
[----:B------:R-:W-:Y:S01]  /*0390*/  FADD R25, R29, -R25 ;  /* 0x800000191d197221 */ /* 0x000fe20000000000 */
[----:B------:R-:W-:Y:S01]  /*03a0*/  @P2 FMUL R12, R12, 0.25 ;  /* 0x3e8000000c0c2820 */ /* 0x000fe20000400000 */
[----:B------:R-:W2:Y:S01]  /*03b0*/  LDC.64 R28, c[0x0][0x230] ;  /* 0x00008c00ff1c7b82 */ /* 0x000ea20000000a00 */
[----:B------:R-:W-:-:S03]  /*03c0*/  @!P3 FMUL R17, R17, 16777216 ;  /* 0x4b8000001111b820 */ /* 0x000fc60000400000 */
[----:B------:R-:W-:Y:S01]  /*03d0*/  @P1 FMUL R13, R13, 0.25 ;  /* 0x3e8000000d0d1820 */ /* 0x000fe20000400000 */
[----:B------:R-:W-:Y:S01]  /*03e0*/  @!P0 FMUL R12, R12, 16777216 ;  /* 0x4b8000000c0c8820 */ /* 0x000fe20000400000 */
[----:B------:R-:W-:Y:S01]  /*03f0*/  FADD R7, R7, -R11 ;  /* 0x8000000b07077221 */ /* 0x000fe20000000000 */
[----:B------:R-:W3:Y:S01]  /*0400*/  MUFU.RCP R17, R17 ;  /* 0x0000001100117308 */ /* 0x000ee20000001000 */
[----:B------:R-:W-:Y:S01]  /*0410*/  @!P6 FMUL R13, R13, 16777216 ;  /* 0x4b8000000d0de820 */ /* 0x000fe20000400000 */
[----:B------:R-:W-:Y:S01]  /*0420*/  @!P4 FMUL R8, R8, 16777216 ;  /* 0x4b8000000808c820 */ /* 0x000fe20000400000 */
[----:B------:R-:W-:-:S05]  /*0430*/  FSEL R20, R0, 1, P5 ;  /* 0x3f80000000147808 */ /* 0x000fca0002800000 */
[----:B------:R-:W4:Y:S01]  /*0440*/  MUFU.RCP R11, R12 ;  /* 0x0000000c000b7308 */ /* 0x000f220000001000 */
[----:B-1----:R-:W-:Y:S01]  /*0450*/  FMUL R9, R9, R8 ;  /* 0x0000000809097220 */ /* 0x002fe20000400000 */
[----:B------:R-:W-:-:S06]  /*0460*/  FSEL R8, R0, 1, P2 ;  /* 0x3f80000000087808 */ /* 0x000fcc0001000000 */
[----:B------:R-:W1:Y:S01]  /*0470*/  MUFU.RCP R2, R13 ;  /* 0x0000000d00027308 */ /* 0x000e620000001000 */
[----:B------:R-:W-:Y:S01]  /*0480*/  FSEL R15, R0, 1, P1 ;  /* 0x3f800000000f7808 */ /* 0x000fe20000800000 */
[----:B------:R-:W-:Y:S01]  /*0490*/  @!P3 FMUL R20, R20, 16777216 ;  /* 0x4b8000001414b820 */ /* 0x000fe20000400000 */
[----:B------:R-:W-:-:S03]  /*04a0*/  @!P0 FMUL R8, R8, 16777216 ;  /* 0x4b80000008088820 */ /* 0x000fc60000400000 */
[----:B------:R-:W-:Y:S01]  /*04b0*/  @!P6 FMUL R15, R15, 16777216 ;  /* 0x4b8000000f0fe820 */ /* 0x000fe20000400000 */
[----:B---3--:R-:W-:Y:S01]  /*04c0*/  FMUL R20, R17, R20 ;  /* 0x0000001411147220 */ /* 0x008fe20000400000 */
[----:B----4-:R-:W-:Y:S01]  /*04d0*/  FMUL R11, R11, R8 ;  /* 0x000000080b0b7220 */ /* 0x010fe20000400000 */
[----:B------:R-:W-:Y:S01]  /*04e0*/  FMUL R17, R9, R4 ;  /* 0x0000000409117220 */ /* 0x000fe20000400000 */
[----:B------:R-:W-:Y:S01]  /*04f0*/  FADD R6, R6, -R10 ;  /* 0x8000000a06067221 */ /* 0x000fe20000000000 */
[----:B--2---:R-:W-:-:S04]  /*0500*/  IMAD.WIDE R8, R3, 0x4, R28 ;  /* 0x0000000403087825 */ /* 0x004fc800078e021c */
[----:B-1----:R-:W-:Y:S01]  /*0510*/  FMUL R2, R2, R15 ;  /* 0x0000000f02027220 */ /* 0x002fe20000400000 */
[----:B------:R-:W-:Y:S01]  /*0520*/  FMUL R20, R20, R5 ;  /* 0x0000000514147220 */ /* 0x000fe20000400000 */
[----:B------:R-:W-:Y:S02]  /*0530*/  FMUL R3, R11, R6 ;  /* 0x000000060b037220 */ /* 0x000fe40000400000 */
[----:B------:R-:W-:Y:S01]  /*0540*/  FMUL R2, R2, R7 ;  /* 0x0000000702027220 */ /* 0x000fe20000400000 */
[----:B------:R-:W2:Y:S04]  /*0550*/  LDG.E.EL.128 R8, desc[UR4][R8.64] ;  /* 0x0000000408087981 */ /* 0x000ea8000c2e1d00 */
[----:B------:R-:W2:Y:S01]  /*0560*/  LDG.E.EL.128 R4, desc[UR4][R34.64] ;  /* 0x0000000422047981 */ /* 0x000ea2000c2e1d00 */
[----:B------:R-:W-:-:S06]  /*0570*/  IMAD.WIDE R12, R16, 0x4, R18 ;  /* 0x00000004100c7825 */ /* 0x000fcc00078e0212 */
[----:B------:R-:W3:Y:S01]  /*0580*/  LDG.E.EL.128 R12, desc[UR4][R12.64] ;  /* 0x000000040c0c7981 */ /* 0x000ee2000c2e1d00 */
[----:B------:R-:W-:-:S04]  /*0590*/  IMAD.WIDE R18, R16, 0x4, R22 ;  /* 0x0000000410127825 */ /* 0x000fc800078e0216 */
[----:B------:R-:W-:-:S04]  /*05a0*/  IMAD.WIDE R22, R16, 0x4, R28 ;  /* 0x0000000410167825 */ /* 0x000fc800078e021c */
[----:B--2---:R-:W-:Y:S01]  /*05b0*/  FFMA R4, R4, R17, R8 ;  /* 0x0000001104047223 */ /* 0x004fe20000000008 */
[----:B------:R-:W-:Y:S01]  /*05c0*/  FFMA R5, R5, R20, R9 ;  /* 0x0000001405057223 */ /* 0x000fe20000000009 */
[----:B------:R-:W2:Y:S04]  /*05d0*/  LDG.E.EL.128 R16, desc[UR4][R18.64] ;  /* 0x0000000412107981 */ /* 0x000ea8000c2e1d00 */
[----:B------:R-:W2:Y:S01]  /*05e0*/  LDG.E.EL.128 R20, desc[UR4][R22.64] ;  /* 0x0000000416147981 */ /* 0x000ea2000c2e1d00 */
[----:B------:R-:W-:Y:S01]  /*05f0*/  FFMA R3, R6, R3, R10 ;  /* 0x0000000306037223 */ /* 0x000fe2000000000a */
[----:B---3--:R-:W-:-:S06]  /*0600*/  FADD R6, R12, 9.9999997473787516356e-06 ;  /* 0x3727c5ac0c067421 */ /* 0x008fcc0000000000 */
[----:B------:R-:W1:Y:S01]  /*0610*/  MUFU.SQRT R6, R6 ;  /* 0x0000000600067308 */ /* 0x000e620000002000 */
[----:B------:R-:W-:Y:S01]  /*0620*/  FADD R14, R14, 9.9999997473787516356e-06 ;  /* 0x3727c5ac0e0e7421 */ /* 0x000fe20000000000 */
[----:B------:R-:W-:Y:S01]  /*0630*/  FADD R13, R13, 9.9999997473787516356e-06 ;  /* 0x3727c5ac0d0d7421 */ /* 0x000fe20000000000 */
[----:B------:R-:W-:-:S05]  /*0640*/  FADD R15, R15, 9.9999997473787516356e-06 ;  /* 0x3727c5ac0f0f7421 */ /* 0x000fca0000000000 */
[----:B------:R-:W3:Y:S08]  /*0650*/  MUFU.SQRT R9, R14 ;  /* 0x0000000e00097308 */ /* 0x000ef00000002000 */
[----:B------:R-:W4:Y:S01]  /*0660*/  MUFU.SQRT R8, R13 ;  /* 0x0000000d00087308 */ /* 0x000f220000002000 */
[C---:B-1----:R-:W-:Y:S02]  /*0670*/  FSETP.GT.AND P6, PT, R6.reuse, 8.50705917302346158658e+37, PT ;  /* 0x7e8000000600780b */ /* 0x042fe40003fc4000 */
[----:B------:R-:W-:-:S05]  /*0680*/  FSETP.GEU.AND P5, PT, R6, 1.175494350822287508e-38, PT ;  /* 0x008000000600780b */ /* 0x000fca0003fae000 */
[----:B------:R-:W1:Y:S01]  /*0690*/  MUFU.SQRT R10, R15 ;  /* 0x0000000f000a7308 */ /* 0x000e620000002000 */
[----:B---3--:R-:W-:Y:S01]  /*06a0*/  FSETP.GT.AND P2, PT, R9, 8.50705917302346158658e+37, PT ;  /* 0x7e8000000900780b */ /* 0x008fe20003f44000 */
[----:B------:R-:W-:Y:S01]  /*06b0*/  FFMA R2, R7, R2, R11 ;  /* 0x0000000207027223 */ /* 0x000fe2000000000b */
[----:B------:R-:W-:-:S03]  /*06c0*/  FSETP.GEU.AND P0, PT, R9, 1.175494350822287508e-38, PT ;  /* 0x008000000900780b */ /* 0x000fc60003f0e000 */
[----:B------:R-:W-:Y:S01]  /*06d0*/  @P6 FMUL R6, R6, 0.25 ;  /* 0x3e80000006066820 */ /* 0x000fe20000400000 */
[C---:B----4-:R-:W-:Y:S02]  /*06e0*/  FSETP.GT.AND P4, PT, R8.reuse, 8.50705917302346158658e+37, PT ;  /* 0x7e8000000800780b */ /* 0x050fe40003f84000 */
[----:B------:R-:W-:Y:S01]  /*06f0*/  FSETP.GEU.AND P3, PT, R8, 1.175494350822287508e-38, PT ;  /* 0x008000000800780b */ /* 0x000fe20003f6e000 */
[----:B------:R-:W-:Y:S01]  /*0700*/  @!P5 FMUL R6, R6, 16777216 ;  /* 0x4b8000000606d820 */ /* 0x000fe20000400000 */
[----:B------:R-:W-:Y:S02]  /*0710*/  FSEL R7, R0, 1, P6 ;  /* 0x3f80000000077808 */ /* 0x000fe40003000000 */
[C---:B-1----:R-:W-:Y:S02]  /*0720*/  FSETP.GT.AND P1, PT, R10.reuse, 8.50705917302346158658e+37, PT ;  /* 0x7e8000000a00780b */ /* 0x042fe40003f24000 */
[----:B------:R-:W-:Y:S01]  /*0730*/  FSETP.GEU.AND P6, PT, R10, 1.175494350822287508e-38, PT ;  /* 0x008000000a00780b */ /* 0x000fe20003fce000 */
[----:B------:R-:W1:Y:S01]  /*0740*/  MUFU.RCP R6, R6 ;  /* 0x0000000600067308 */ /* 0x000e620000001000 */
[----:B------:R-:W-:-:S03]  /*0750*/  @P2 FMUL R9, R9, 0.25 ;  /* 0x3e80000009092820 */ /* 0x000fc60000400000 */
[----:B------:R-:W-:Y:S01]  /*0760*/  @P4 FMUL R8, R8, 0.25 ;  /* 0x3e80000008084820 */ /* 0x000fe20000400000 */
[----:B------:R-:W-:-:S03]  /*0770*/  @!P0 FMUL R9, R9, 16777216 ;  /* 0x4b80000009098820 */ /* 0x000fc60000400000 */
[----:B------:R-:W-:Y:S02]  /*0780*/  @!P3 FMUL R8, R8, 16777216 ;  /* 0x4b8000000808b820 */ /* 0x000fe40000400000 */
[----:B------:R-:W-:Y:S01]  /*0790*/  @P1 FMUL R10, R10, 0.25 ;  /* 0x3e8000000a0a1820 */ /* 0x000fe20000400000 */
[----:B------:R-:W-:-:S03]  /*07a0*/  @!P5 FMUL R7, R7, 16777216 ;  /* 0x4b8000000707d820 */ /* 0x000fc60000400000 */
[----:B------:R-:W-:Y:S01]  /*07b0*/  @!P6 FMUL R10, R10, 16777216 ;  /* 0x4b8000000a0ae820 */ /* 0x000fe20000400000 */
[----:B------:R-:W3:Y:S01]  /*07c0*/  MUFU.RCP R9, R9 ;  /* 0x0000000900097308 */ /* 0x000ee20000001000 */
[----:B-1----:R-:W-:Y:S01]  /*07d0*/  FMUL R11, R6, R7 ;  /* 0x00000007060b7220 */ /* 0x002fe20000400000 */
[C---:B------:R-:W-:Y:S01]  /*07e0*/  FSEL R12, R0.reuse, 1, P2 ;  /* 0x3f800000000c7808 */ /* 0x040fe20001000000 */
[----:B------:R-:W1:Y:S05]  /*07f0*/  LDC.64 R6, c[0x0][0x238] ;  /* 0x00008e00ff067b82 */ /* 0x000e6a0000000a00 */
[----:B------:R-:W4:Y:S01]  /*0800*/  MUFU.RCP R8, R8 ;  /* 0x0000000800087308 */ /* 0x000f220000001000 */
[----:B------:R-:W-:-:S07]  /*0810*/  FSEL R13, R0, 1, P4 ;  /* 0x3f800000000d7808 */ /* 0x000fce0002000000 */
[----:B------:R-:W5:Y:S01]  /*0820*/  MUFU.RCP R10, R10 ;  /* 0x0000000a000a7308 */ /* 0x000f620000001000 */
[----:B------:R-:W-:Y:S01]  /*0830*/  FSEL R15, R0, 1, P1 ;  /* 0x3f800000000f7808 */ /* 0x000fe20000800000 */
[----:B------:R-:W-:Y:S01]  /*0840*/  @!P0 FMUL R12, R12, 16777216 ;  /* 0x4b8000000c0c8820 */ /* 0x000fe20000400000 */
[----:B------:R-:W-:Y:S01]  /*0850*/  @!P3 FMUL R13, R13, 16777216 ;  /* 0x4b8000000d0db820 */ /* 0x000fe20000400000 */
[----:B------:R-:W-:Y:S02]  /*0860*/  FADD R26, R30, -R26 ;  /* 0x8000001a1e1a7221 */ /* 0x000fe40000000000 */
[----:B------:R-:W-:Y:S01]  /*0870*/  @!P6 FMUL R15, R15, 16777216 ;  /* 0x4b8000000f0fe820 */ /* 0x000fe20000400000 */
[----:B---3--:R-:W-:Y:S01]  /*0880*/  FMUL R9, R9, R12 ;  /* 0x0000000c09097220 */ /* 0x008fe20000400000 */
[----:B----4-:R-:W-:Y:S01]  /*0890*/  FMUL R8, R8, R13 ;  /* 0x0000000d08087220 */ /* 0x010fe20000400000 */
[----:B------:R-:W-:Y:S02]  /*08a0*/  FADD R27, R31, -R27 ;  /* 0x8000001b1f1b7221 */ /* 0x000fe40000000000 */
[----:B------:R-:W-:Y:S01]  /*08b0*/  FMUL R9, R9, R26 ;  /* 0x0000001a09097220 */ /* 0x000fe20000400000 */
[----:B------:R-:W-:Y:S01]  /*08c0*/  FMUL R8, R8, R25 ;  /* 0x0000001908087220 */ /* 0x000fe20000400000 */
[----:B-----5:R-:W-:Y:S01]  /*08d0*/  FMUL R0, R10, R15 ;  /* 0x0000000f0a007220 */ /* 0x020fe20000400000 */
[----:B------:R-:W-:-:S03]  /*08e0*/  FMUL R11, R11, R24 ;  /* 0x000000180b0b7220 */ /* 0x000fc60000400000 */
[----:B------:R-:W-:Y:S01]  /*08f0*/  FMUL R0, R0, R27 ;  /* 0x0000001b00007220 */ /* 0x000fe20000400000 */
[C---:B------:R-:W-:Y:S01]  /*0900*/  FSETP.GEU.AND P6, PT, R2.reuse, RZ, PT ;  /* 0x000000ff0200720b */ /* 0x040fe20003fce000 */
[----:B-1----:R-:W-:Y:S01]  /*0910*/  IMAD.WIDE R32, R33, 0x4, R6 ;  /* 0x0000000421207825 */ /* 0x002fe200078e0206 */
[----:B------:R-:W-:Y:S02]  /*0920*/  FSETP.GEU.AND P0, PT, R3, RZ, PT ;  /* 0x000000ff0300720b */ /* 0x000fe40003f0e000 */
[----:B------:R-:W-:Y:S02]  /*0930*/  SEL R7, R2, RZ, P6 ;  /* 0x000000ff02077207 */ /* 0x000fe40003000000 */
[----:B------:R-:W-:Y:S02]  /*0940*/  FSETP.GEU.AND P1, PT, R5, RZ, PT ;  /* 0x000000ff0500720b */ /* 0x000fe40003f2e000 */
[----:B------:R-:W-:Y:S02]  /*0950*/  FSETP.GEU.AND P2, PT, R4, RZ, PT ;  /* 0x000000ff0400720b */ /* 0x000fe40003f4e000 */
[----:B------:R-:W-:-:S02]  /*0960*/  SEL R6, R3, RZ, P0 ;  /* 0x000000ff03067207 */ /* 0x000fc40000000000 */
[----:B------:R-:W-:Y:S02]  /*0970*/  SEL R5, R5, RZ, P1 ;  /* 0x000000ff05057207 */ /* 0x000fe40000800000 */
[----:B------:R-:W-:-:S05]  /*0980*/  SEL R4, R4, RZ, P2 ;  /* 0x000000ff04047207 */ /* 0x000fca0001000000 */
[----:B------:R-:W-:Y:S01]  /*0990*/  STG.E.128 desc[UR4][R32.64], R4 ;  /* 0x0000000420007986 */ /* 0x000fe2000c101d04 */
[----:B--2---:R-:W-:Y:S01]  /*09a0*/  FFMA R9, R18, R9, R22 ;  /* 0x0000000912097223 */ /* 0x004fe20000000016 */
[----:B------:R-:W-:Y:S01]  /*09b0*/  FFMA R8, R17, R8, R21 ;  /* 0x0000000811087223 */ /* 0x000fe20000000015 */
[----:B------:R-:W-:Y:S01]  /*09c0*/  FFMA R11, R16, R11, R20 ;  /* 0x0000000b100b7223 */ /* 0x000fe20000000014 */
[----:B------:R-:W-:Y:S02]  /*09d0*/  FFMA R0, R19, R0, R23 ;  /* 0x0000000013007223 */ /* 0x000fe40000000017 */
[----:B------:R-:W-:Y:S02]  /*09e0*/  FSETP.GEU.AND P3, PT, R9, RZ, PT ;  /* 0x000000ff0900720b */ /* 0x000fe40003f6e000 */
[----:B------:R-:W-:Y:S02]  /*09f0*/  FSETP.GEU.AND P4, PT, R8, RZ, PT ;  /* 0x000000ff0800720b */ /* 0x000fe40003f8e000 */
[----:B------:R-:W-:-:S02]  /*0a00*/  FSETP.GEU.AND P5, PT, R11, RZ, PT ;  /* 0x000000ff0b00720b */ /* 0x000fc40003fae000 */
[----:B------:R-:W-:Y:S02]  /*0a10*/  FSETP.GEU.AND P6, PT, R0, RZ, PT ;  /* 0x000000ff0000720b */ /* 0x000fe40003fce000 */
[----:B------:R-:W-:Y:S02]  /*0a20*/  SEL R10, R9, RZ, P3 ;  /* 0x000000ff090a7207 */ /* 0x000fe40001800000 */
[----:B------:R-:W-:Y:S02]  /*0a30*/  SEL R9, R8, RZ, P4 ;  /* 0x000000ff08097207 */ /* 0x000fe40002000000 */
[----:B------:R-:W-:Y:S02]  /*0a40*/  SEL R8, R11, RZ, P5 ;  /* 0x000000ff0b087207 */ /* 0x000fe40002800000 */
[----:B------:R-:W-:-:S05]  /*0a50*/  SEL R11, R0, RZ, P6 ;  /* 0x000000ff000b7207 */ /* 0x000fca0003000000 */
[----:B------:R-:W-:Y:S01]  /*0a60*/  STG.E.128 desc[UR4][R32.64+0x800], R8 ;  /* 0x0008000820007986 */ /* 0x000fe2000c101d04 */
[----:B------:R-:W-:Y:S05]  /*0a70*/  EXIT ;  /* 0x000000000000794d */ /* 0x000fea0003800000 */
.L_x_0:
[----:B------:R-:W-:-:S00]  /*0a80*/  BRA `(.L_x_0) ;  /* 0xfffffffc00fc7947 */ /* 0x000fc0000383ffff */
[----:B------:R-:W-:-:S00]  /*0a90*/  NOP ;  /* 0x0000000000007918 */ /* 0x000fc00000000000 */
        /* <DEDUP_REMOVED lines=14> */
.L_x_1:


//--------------------- .nv.global.init           --------------------------
	.section	.nv.global.init,"aw",@progbits
.nv.global.init:
	.type		_$_str,@object
	.size		_$_str,(_$_str_$_2 - _$_str)
_$_str:
        /*0000*/ 	.byte	0x5f, 0x5f, 0x43, 0x55, 0x44, 0x41, 0x5f, 0x46, 0x54, 0x5a, 0x00
	.type		_$_str_$_2,@object
	.size		_$_str_$_2,(.L_1 - _$_str_$_2)
_$_str_$_2:
        /*000b*/ 	.byte	0x5f, 0x5f, 0x43, 0x55, 0x44, 0x41, 0x5f, 0x50, 0x52, 0x45, 0x43, 0x5f, 0x53, 0x51, 0x52, 0x54
        /*001b*/ 	.byte	0x00
.L_1:


//--------------------- .nv.constant0.triton_poi_fused__native_batch_norm_legit_no_training_relu_1 --------------------------
	.section	.nv.constant0.triton_poi_fused__native_batch_norm_legit_no_training_relu_1,"a",@progbits
	.sectionflags	@""
	.align	4
.nv.constant0.triton_poi_fused__native_batch_norm_legit_no_training_relu_1:
	.zero		580
